//
// Generated by NVIDIA NVVM Compiler
//
// Compiler Build ID: CL-36424714
// Cuda compilation tools, release 13.0, V13.0.88
// Based on NVVM 20.0.0
//

.version 9.0
.target sm_100
.address_size 64

	// .globl	_Z12matmul_tiledPKfS0_Pfiii
// _ZZ12matmul_tiledPKfS0_PfiiiE6tile_A has been demoted
// _ZZ12matmul_tiledPKfS0_PfiiiE6tile_B has been demoted

.visible .entry _Z12matmul_tiledPKfS0_Pfiii(
	.param .u64 .ptr .align 1 _Z12matmul_tiledPKfS0_Pfiii_param_0,
	.param .u64 .ptr .align 1 _Z12matmul_tiledPKfS0_Pfiii_param_1,
	.param .u64 .ptr .align 1 _Z12matmul_tiledPKfS0_Pfiii_param_2,
	.param .u32 _Z12matmul_tiledPKfS0_Pfiii_param_3,
	.param .u32 _Z12matmul_tiledPKfS0_Pfiii_param_4,
	.param .u32 _Z12matmul_tiledPKfS0_Pfiii_param_5
)
{
	.reg .pred 	%p<12>;
	.reg .b32 	%r<43>;
	.reg .b32 	%f<63>;
	.reg .b64 	%rd<13>;
	// demoted variable
	.shared .align 4 .b8 _ZZ12matmul_tiledPKfS0_PfiiiE6tile_A[1024];
	// demoted variable
	.shared .align 4 .b8 _ZZ12matmul_tiledPKfS0_PfiiiE6tile_B[1024];
	ld.param.u64 	%rd3, [_Z12matmul_tiledPKfS0_Pfiii_param_0];
	ld.param.u64 	%rd4, [_Z12matmul_tiledPKfS0_Pfiii_param_1];
	ld.param.u64 	%rd5, [_Z12matmul_tiledPKfS0_Pfiii_param_2];
	ld.param.u32 	%r24, [_Z12matmul_tiledPKfS0_Pfiii_param_3];
	ld.param.u32 	%r25, [_Z12matmul_tiledPKfS0_Pfiii_param_4];
	ld.param.u32 	%r26, [_Z12matmul_tiledPKfS0_Pfiii_param_5];
	mov.u32 	%r27, %ctaid.y;
	shl.b32 	%r28, %r27, 4;
	mov.u32 	%r40, %tid.y;
	add.s32 	%r2, %r28, %r40;
	mov.u32 	%r29, %ctaid.x;
	shl.b32 	%r3, %r29, 4;
	mov.u32 	%r38, %tid.x;
	add.s32 	%r5, %r3, %r38;
	setp.lt.s32 	%p1, %r26, 1;
	mov.f32 	%f62, 0f00000000;
	@%p1 bra 	$L__BB0_7;
	add.s32 	%r30, %r26, 15;
	shr.u32 	%r31, %r30, 4;
	shl.b32 	%r32, %r40, 6;
	mov.u32 	%r33, _ZZ12matmul_tiledPKfS0_PfiiiE6tile_A;
	add.s32 	%r6, %r33, %r32;
	shl.b32 	%r34, %r38, 2;
	add.s32 	%r7, %r6, %r34;
	mov.u32 	%r35, _ZZ12matmul_tiledPKfS0_PfiiiE6tile_B;
	add.s32 	%r9, %r35, %r34;
	add.s32 	%r8, %r9, %r32;
	neg.s32 	%r42, %r31;
	mad.lo.s32 	%r36, %r40, %r25, %r38;
	add.s32 	%r41, %r36, %r3;
	shl.b32 	%r12, %r25, 4;
	mad.lo.s32 	%r39, %r26, %r2, %r38;
	cvta.to.global.u64 	%rd1, %rd3;
	cvta.to.global.u64 	%rd2, %rd4;
	mov.f32 	%f62, 0f00000000;
$L__BB0_2:
	setp.ge.s32 	%p2, %r2, %r24;
	setp.ge.u32 	%p3, %r38, %r26;
	mov.f32 	%f60, 0f00000000;
	or.pred  	%p4, %p2, %p3;
	@%p4 bra 	$L__BB0_4;
	mul.wide.u32 	%rd6, %r39, 4;
	add.s64 	%rd7, %rd1, %rd6;
	ld.global.f32 	%f60, [%rd7];
$L__BB0_4:
	setp.ge.s32 	%p5, %r5, %r25;
	st.shared.f32 	[%r7], %f60;
	setp.ge.u32 	%p6, %r40, %r26;
	mov.f32 	%f61, 0f00000000;
	or.pred  	%p7, %p5, %p6;
	@%p7 bra 	$L__BB0_6;
	mul.wide.u32 	%rd8, %r41, 4;
	add.s64 	%rd9, %rd2, %rd8;
	ld.global.f32 	%f61, [%rd9];
$L__BB0_6:
	st.shared.f32 	[%r8], %f61;
	bar.sync 	0;
	ld.shared.f32 	%f12, [%r6];
	ld.shared.f32 	%f13, [%r9];
	fma.rn.f32 	%f14, %f12, %f13, %f62;
	ld.shared.f32 	%f15, [%r6+4];
	ld.shared.f32 	%f16, [%r9+64];
	fma.rn.f32 	%f17, %f15, %f16, %f14;
	ld.shared.f32 	%f18, [%r6+8];
	ld.shared.f32 	%f19, [%r9+128];
	fma.rn.f32 	%f20, %f18, %f19, %f17;
	ld.shared.f32 	%f21, [%r6+12];
	ld.shared.f32 	%f22, [%r9+192];
	fma.rn.f32 	%f23, %f21, %f22, %f20;
	ld.shared.f32 	%f24, [%r6+16];
	ld.shared.f32 	%f25, [%r9+256];
	fma.rn.f32 	%f26, %f24, %f25, %f23;
	ld.shared.f32 	%f27, [%r6+20];
	ld.shared.f32 	%f28, [%r9+320];
	fma.rn.f32 	%f29, %f27, %f28, %f26;
	ld.shared.f32 	%f30, [%r6+24];
	ld.shared.f32 	%f31, [%r9+384];
	fma.rn.f32 	%f32, %f30, %f31, %f29;
	ld.shared.f32 	%f33, [%r6+28];
	ld.shared.f32 	%f34, [%r9+448];
	fma.rn.f32 	%f35, %f33, %f34, %f32;
	ld.shared.f32 	%f36, [%r6+32];
	ld.shared.f32 	%f37, [%r9+512];
	fma.rn.f32 	%f38, %f36, %f37, %f35;
	ld.shared.f32 	%f39, [%r6+36];
	ld.shared.f32 	%f40, [%r9+576];
	fma.rn.f32 	%f41, %f39, %f40, %f38;
	ld.shared.f32 	%f42, [%r6+40];
	ld.shared.f32 	%f43, [%r9+640];
	fma.rn.f32 	%f44, %f42, %f43, %f41;
	ld.shared.f32 	%f45, [%r6+44];
	ld.shared.f32 	%f46, [%r9+704];
	fma.rn.f32 	%f47, %f45, %f46, %f44;
	ld.shared.f32 	%f48, [%r6+48];
	ld.shared.f32 	%f49, [%r9+768];
	fma.rn.f32 	%f50, %f48, %f49, %f47;
	ld.shared.f32 	%f51, [%r6+52];
	ld.shared.f32 	%f52, [%r9+832];
	fma.rn.f32 	%f53, %f51, %f52, %f50;
	ld.shared.f32 	%f54, [%r6+56];
	ld.shared.f32 	%f55, [%r9+896];
	fma.rn.f32 	%f56, %f54, %f55, %f53;
	ld.shared.f32 	%f57, [%r6+60];
	ld.shared.f32 	%f58, [%r9+960];
	fma.rn.f32 	%f62, %f57, %f58, %f56;
	bar.sync 	0;
	add.s32 	%r42, %r42, 1;
	setp.ne.s32 	%p8, %r42, 0;
	add.s32 	%r41, %r41, %r12;
	add.s32 	%r40, %r40, 16;
	add.s32 	%r39, %r39, 16;
	add.s32 	%r38, %r38, 16;
	@%p8 bra 	$L__BB0_2;
$L__BB0_7:
	setp.ge.s32 	%p9, %r2, %r24;
	setp.ge.s32 	%p10, %r5, %r25;
	or.pred  	%p11, %p9, %p10;
	@%p11 bra 	$L__BB0_9;
	mad.lo.s32 	%r37, %r25, %r2, %r5;
	cvta.to.global.u64 	%rd10, %rd5;
	mul.wide.s32 	%rd11, %r37, 4;
	add.s64 	%rd12, %rd10, %rd11;
	st.global.f32 	[%rd12], %f62;
$L__BB0_9:
	ret;

}


// ===== COMPILED SASS (sm_100) =====

	.target	sm_100

	.elftype	@"ET_EXEC"


//--------------------- .note.nv.tkinfo           --------------------------
	.section	.note.nv.tkinfo,"",@"SHT_NOTE"
	.sectionflags	@"SHF_NOTE_NV_TKINFO"
	.tkinfo
        /*0018*/ 	.word	0x00000002
        /*0030*/ 	.string	""
        /*0030*/ 	.string	"ptxas"
        /*0030*/ 	.string	"Cuda compilation tools, release 13.0, V13.0.88"
        /*0030*/ 	.string	"Build cuda_13.0.r13.0/compiler.36424714_0"
        /*0030*/ 	.string	"-arch sm_100 -m 64 "



//--------------------- .note.nv.cuinfo           --------------------------
	.section	.note.nv.cuinfo,"",@"SHT_NOTE"
	.sectionflags	@"SHF_NOTE_NV_CUINFO"
        /*0018*/ 	.short	0x0002
        /*001a*/ 	.short	0x0064
        /*001c*/ 	.short	0x0082
	.zero		2


//--------------------- .nv.info                  --------------------------
	.section	.nv.info,"",@"SHT_CUDA_INFO"
	.align	4


	//----- nvinfo : EIATTR_REGCOUNT
	.align		4
        /*0000*/ 	.byte	0x04, 0x2f
        /*0002*/ 	.short	(.L_1 - .L_0)
	.align		4
.L_0:
        /*0004*/ 	.word	index@(_Z12matmul_tiledPKfS0_Pfiii)
        /*0008*/ 	.word	0x00000020


	//----- nvinfo : EIATTR_FRAME_SIZE
	.align		4
.L_1:
        /*000c*/ 	.byte	0x04, 0x11
        /*000e*/ 	.short	(.L_3 - .L_2)
	.align		4
.L_2:
        /*0010*/ 	.word	index@(_Z12matmul_tiledPKfS0_Pfiii)
        /*0014*/ 	.word	0x00000000


	//----- nvinfo : EIATTR_MIN_STACK_SIZE
	.align		4
.L_3:
        /*0018*/ 	.byte	0x04, 0x12
        /*001a*/ 	.short	(.L_5 - .L_4)
	.align		4
.L_4:
        /*001c*/ 	.word	index@(_Z12matmul_tiledPKfS0_Pfiii)
        /*0020*/ 	.word	0x00000000
.L_5:


//--------------------- .nv.compat                --------------------------
	.section	.nv.compat,"",@"SHT_CUDA_COMPAT_INFO"
	.align	4
        /*0000*/ 	.byte	0x02, 0x09, 0x00, 0x00, 0x02, 0x02, 0x01, 0x00, 0x02, 0x05, 0x05, 0x00, 0x03, 0x07, 0x01, 0x01
        /*0010*/ 	.byte	0x02, 0x03, 0x00, 0x00, 0x02, 0x06, 0x01, 0x00, 0x04, 0x0b, 0x08, 0x00, 0x09, 0x00, 0x00, 0x00
        /*0020*/ 	.byte	0x00, 0x00, 0x00, 0x00


//--------------------- .nv.info._Z12matmul_tiledPKfS0_Pfiii --------------------------
	.section	.nv.info._Z12matmul_tiledPKfS0_Pfiii,"",@"SHT_CUDA_INFO"
	.sectionflags	@""
	.align	4


	//----- nvinfo : EIATTR_CUDA_API_VERSION
	.align		4
        /*0000*/ 	.byte	0x04, 0x37
        /*0002*/ 	.short	(.L_7 - .L_6)
.L_6:
        /*0004*/ 	.word	0x00000082


	//----- nvinfo : EIATTR_KPARAM_INFO
	.align		4
.L_7:
        /*0008*/ 	.byte	0x04, 0x17
        /*000a*/ 	.short	(.L_9 - .L_8)
.L_8:
        /*000c*/ 	.word	0x00000000
        /*0010*/ 	.short	0x0005
        /*0012*/ 	.short	0x0020
        /*0014*/ 	.byte	0x00, 0xf0, 0x11, 0x00


	//----- nvinfo : EIATTR_KPARAM_INFO
	.align		4
.L_9:
        /*0018*/ 	.byte	0x04, 0x17
        /*001a*/ 	.short	(.L_11 - .L_10)
.L_10:
        /*001c*/ 	.word	0x00000000
        /*0020*/ 	.short	0x0004
        /*0022*/ 	.short	0x001c
        /*0024*/ 	.byte	0x00, 0xf0, 0x11, 0x00


	//----- nvinfo : EIATTR_KPARAM_INFO
	.align		4
.L_11:
        /*0028*/ 	.byte	0x04, 0x17
        /*002a*/ 	.short	(.L_13 - .L_12)
.L_12:
        /*002c*/ 	.word	0x00000000
        /*0030*/ 	.short	0x0003
        /*0032*/ 	.short	0x0018
        /*0034*/ 	.byte	0x00, 0xf0, 0x11, 0x00


	//----- nvinfo : EIATTR_KPARAM_INFO
	.align		4
.L_13:
        /*0038*/ 	.byte	0x04, 0x17
        /*003a*/ 	.short	(.L_15 - .L_14)
.L_14:
        /*003c*/ 	.word	0x00000000
        /*0040*/ 	.short	0x0002
        /*0042*/ 	.short	0x0010
        /*0044*/ 	.byte	0x00, 0xf5, 0x21, 0x00


	//----- nvinfo : EIATTR_KPARAM_INFO
	.align		4
.L_15:
        /*0048*/ 	.byte	0x04, 0x17
        /*004a*/ 	.short	(.L_17 - .L_16)
.L_16:
        /*004c*/ 	.word	0x00000000
        /*0050*/ 	.short	0x0001
        /*0052*/ 	.short	0x0008
        /*0054*/ 	.byte	0x00, 0xf5, 0x21, 0x00


	//----- nvinfo : EIATTR_KPARAM_INFO
	.align		4
.L_17:
        /*0058*/ 	.byte	0x04, 0x17
        /*005a*/ 	.short	(.L_19 - .L_18)
.L_18:
        /*005c*/ 	.word	0x00000000
        /*0060*/ 	.short	0x0000
        /*0062*/ 	.short	0x0000
        /*0064*/ 	.byte	0x00, 0xf5, 0x21, 0x00


	//----- nvinfo : EIATTR_SPARSE_MMA_MASK
	.align		4
.L_19:
        /*0068*/ 	.byte	0x03, 0x50
        /*006a*/ 	.short	0x0000


	//----- nvinfo : EIATTR_MAXREG_COUNT
	.align		4
        /*006c*/ 	.byte	0x03, 0x1b
        /*006e*/ 	.short	0x00ff


	//----- nvinfo : EIATTR_NUM_BARRIERS
	.align		4
        /*0070*/ 	.byte	0x02, 0x4c
        /*0072*/ 	.byte	0x01
	.zero		1


	//----- nvinfo : EIATTR_MERCURY_ISA_VERSION
	.align		4
        /*0074*/ 	.byte	0x03, 0x5f
        /*0076*/ 	.short	0x0101


	//----- nvinfo : EIATTR_VRC_CTA_INIT_COUNT
	.align		4
        /*0078*/ 	.byte	0x02, 0x4a
	.zero		1
	.zero		1


	//----- nvinfo : EIATTR_EXIT_INSTR_OFFSETS
	.align		4
        /*007c*/ 	.byte	0x04, 0x1c
        /*007e*/ 	.short	(.L_21 - .L_20)


	//   ....[0]....
.L_20:
        /*0080*/ 	.word	0x000005e0


	//   ....[1]....
        /*0084*/ 	.word	0x00000630


	//----- nvinfo : EIATTR_CBANK_PARAM_SIZE
	.align		4
.L_21:
        /*0088*/ 	.byte	0x03, 0x19
        /*008a*/ 	.short	0x0024


	//----- nvinfo : EIATTR_PARAM_CBANK
	.align		4
        /*008c*/ 	.byte	0x04, 0x0a
        /*008e*/ 	.short	(.L_23 - .L_22)
	.align		4
.L_22:
        /*0090*/ 	.word	index@(.nv.constant0._Z12matmul_tiledPKfS0_Pfiii)
        /*0094*/ 	.short	0x0380
        /*0096*/ 	.short	0x0024


	//----- nvinfo : EIATTR_SW_WAR
	.align		4
.L_23:
        /*0098*/ 	.byte	0x04, 0x36
        /*009a*/ 	.short	(.L_25 - .L_24)
.L_24:
        /*009c*/ 	.word	0x00000008
.L_25:


//--------------------- .nv.callgraph             --------------------------
	.section	.nv.callgraph,"",@"SHT_CUDA_CALLGRAPH"
	.align	4
	.sectionentsize	8
	.align		4
        /*0000*/ 	.word	0x00000000
	.align		4
        /*0004*/ 	.word	0xffffffff
	.align		4
        /*0008*/ 	.word	0x00000000
	.align		4
        /*000c*/ 	.word	0xfffffffe
	.align		4
        /*0010*/ 	.word	0x00000000
	.align		4
        /*0014*/ 	.word	0xfffffffd
	.align		4
        /*0018*/ 	.word	0x00000000
	.align		4
        /*001c*/ 	.word	0xfffffffc


//--------------------- .text._Z12matmul_tiledPKfS0_Pfiii --------------------------
	.section	.text._Z12matmul_tiledPKfS0_Pfiii,"ax",@progbits
	.align	128
        .global         _Z12matmul_tiledPKfS0_Pfiii
        .type           _Z12matmul_tiledPKfS0_Pfiii,@function
        .size           _Z12matmul_tiledPKfS0_Pfiii,(.L_x_3 - _Z12matmul_tiledPKfS0_Pfiii)
        .other          _Z12matmul_tiledPKfS0_Pfiii,@"STO_CUDA_ENTRY STV_DEFAULT"
_Z12matmul_tiledPKfS0_Pfiii:
.text._Z12matmul_tiledPKfS0_Pfiii:
[----:B------:R-:W-:Y:S01]  /*0000*/  LDC R1, c[0x0][0x37c] ;  /* 0x0000df00ff017b82 */ /* 0x000fe20000000800 */
[----:B------:R-:W0:Y:S01]  /*0010*/  S2R R2, SR_CTAID.Y ;  /* 0x0000000000027919 */ /* 0x000e220000002600 */
[----:B------:R-:W1:Y:S01]  /*0020*/  LDCU UR10, c[0x0][0x3a0] ;  /* 0x00007400ff0a77ac */ /* 0x000e620008000800 */
[----:B------:R-:W-:Y:S01]  /*0030*/  HFMA2 R21, -RZ, RZ, 0, 0 ;  /* 0x00000000ff157431 */ /* 0x000fe200000001ff */
[----:B------:R-:W0:Y:S01]  /*0040*/  S2R R0, SR_TID.Y ;  /* 0x0000000000007919 */ /* 0x000e220000002200 */
[----:B------:R-:W2:Y:S01]  /*0050*/  LDCU.64 UR8, c[0x0][0x358] ;  /* 0x00006b00ff0877ac */ /* 0x000ea20008000a00 */
[----:B------:R-:W3:Y:S01]  /*0060*/  S2R R4, SR_CTAID.X ;  /* 0x0000000000047919 */ /* 0x000ee20000002500 */
[----:B------:R-:W3:Y:S01]  /*0070*/  S2R R13, SR_TID.X ;  /* 0x00000000000d7919 */ /* 0x000ee20000002100 */
[----:B-1----:R-:W-:Y:S01]  /*0080*/  UISETP.GE.AND UP0, UPT, UR10, 0x1, UPT ;  /* 0x000000010a00788c */ /* 0x002fe2000bf06270 */
[----:B0-----:R-:W-:Y:S02]  /*0090*/  LEA R2, R2, R0, 0x4 ;  /* 0x0000000002027211 */ /* 0x001fe400078e20ff */
[----:B---3--:R-:W-:-:S06]  /*00a0*/  LEA R3, R4, R13, 0x4 ;  /* 0x0000000d04037211 */ /* 0x008fcc00078e20ff */
[----:B--2---:R-:W-:Y:S05]  /*00b0*/  BRA.U !UP0, `(.L_x_0) ;  /* 0x00000005083c7547 */ /* 0x004fea000b800000 */
[----:B------:R-:W0:Y:S01]  /*00c0*/  S2UR UR7, SR_CgaCtaId ;  /* 0x00000000000779c3 */ /* 0x000e220000008800 */
[----:B------:R-:W1:Y:S01]  /*00d0*/  LDCU UR11, c[0x0][0x39c] ;  /* 0x00007380ff0b77ac */ /* 0x000e620008000800 */
[----:B------:R-:W-:Y:S01]  /*00e0*/  MOV R21, RZ ;  /* 0x000000ff00157202 */ /* 0x000fe20000000f00 */
[----:B------:R-:W-:Y:S01]  /*00f0*/  IMAD R12, R2, UR10, R13 ;  /* 0x0000000a020c7c24 */ /* 0x000fe2000f8e020d */
[----:B------:R-:W-:Y:S01]  /*0100*/  UMOV UR5, 0x400 ;  /* 0x0000040000057882 */ /* 0x000fe20000000000 */
[----:B------:R-:W-:-:S03]  /*0110*/  UIADD3 UR4, UPT, UPT, UR10, 0xf, URZ ;  /* 0x0000000f0a047890 */ /* 0x000fc6000fffe0ff */
[----:B------:R-:W2:Y:S01]  /*0120*/  LDC R14, c[0x0][0x39c] ;  /* 0x0000e700ff0e7b82 */ /* 0x000ea20000000800 */
[----:B------:R-:W-:Y:S02]  /*0130*/  UIADD3 UR6, UPT, UPT, UR5, 0x400, URZ ;  /* 0x0000040005067890 */ /* 0x000fe4000fffe0ff */
[----:B------:R-:W-:Y:S01]  /*0140*/  USHF.R.U32.HI UR4, URZ, 0x4, UR4 ;  /* 0x00000004ff047899 */ /* 0x000fe20008011604 */
[----:B------:R-:W3:Y:S01]  /*0150*/  LDCU UR13, c[0x0][0x3a0] ;  /* 0x00007400ff0d77ac */ /* 0x000ee20008000800 */
[----:B------:R-:W4:Y:S01]  /*0160*/  LDCU UR12, c[0x0][0x398] ;  /* 0x00007300ff0c77ac */ /* 0x000f220008000800 */
[----:B-1----:R-:W-:Y:S01]  /*0170*/  IMAD R19, R0, UR11, R13 ;  /* 0x0000000b00137c24 */ /* 0x002fe2000f8e020d */
[----:B------:R-:W-:Y:S02]  /*0180*/  UIADD3 UR4, UPT, UPT, -UR4, URZ, URZ ;  /* 0x000000ff04047290 */ /* 0x000fe4000fffe1ff */
[----:B0-----:R-:W-:Y:S02]  /*0190*/  ULEA UR5, UR7, UR5, 0x18 ;  /* 0x0000000507057291 */ /* 0x001fe4000f8ec0ff */
[----:B------:R-:W-:Y:S01]  /*01a0*/  LEA R19, R4, R19, 0x4 ;  /* 0x0000001304137211 */ /* 0x000fe200078e20ff */
[----:B------:R-:W-:-:S03]  /*01b0*/  ULEA UR6, UR7, UR6, 0x18 ;  /* 0x0000000607067291 */ /* 0x000fc6000f8ec0ff */
[----:B------:R-:W-:-:S03]  /*01c0*/  LEA R16, R0, UR5, 0x6 ;  /* 0x0000000500107c11 */ /* 0x000fc6000f8e30ff */
[C---:B------:R-:W-:Y:S02]  /*01d0*/  LEA R17, R13.reuse, UR6, 0x2 ;  /* 0x000000060d117c11 */ /* 0x040fe4000f8e10ff */
[----:B------:R-:W-:Y:S02]  /*01e0*/  LEA R18, R13, R16, 0x2 ;  /* 0x000000100d127211 */ /* 0x000fe400078e10ff */
[----:B---34-:R-:W-:-:S07]  /*01f0*/  LEA R15, R0, R17, 0x6 ;  /* 0x00000011000f7211 */ /* 0x018fce00078e30ff */
.L_x_1:
[----:B------:R-:W-:Y:S01]  /*0200*/  ISETP.GE.U32.AND P1, PT, R13, UR13, PT ;  /* 0x0000000d0d007c0c */ /* 0x000fe2000bf26070 */
[----:B------:R-:W-:Y:S01]  /*0210*/  HFMA2 R22, -RZ, RZ, 0, 0 ;  /* 0x00000000ff167431 */ /* 0x000fe200000001ff */
[----:B------:R-:W-:Y:S02]  /*0220*/  ISETP.GE.U32.AND P0, PT, R0, UR13, PT ;  /* 0x0000000d00007c0c */ /* 0x000fe4000bf06070 */
[----:B------:R-:W-:Y:S02]  /*0230*/  ISETP.GE.OR P1, PT, R2, UR12, P1 ;  /* 0x0000000c02007c0c */ /* 0x000fe40008f26670 */
[----:B--2---:R-:W-:Y:S02]  /*0240*/  ISETP.GE.OR P0, PT, R3, R14, P0 ;  /* 0x0000000e0300720c */ /* 0x004fe40000706670 */
[----:B------:R-:W-:-:S09]  /*0250*/  MOV R29, RZ ;  /* 0x000000ff001d7202 */ /* 0x000fd20000000f00 */
[----:B------:R-:W0:Y:S08]  /*0260*/  @!P1 LDC.64 R6, c[0x0][0x380] ;  /* 0x0000e000ff069b82 */ /* 0x000e300000000a00 */
[----:B------:R-:W1:Y:S01]  /*0270*/  @!P0 LDC.64 R4, c[0x0][0x388] ;  /* 0x0000e200ff048b82 */ /* 0x000e620000000a00 */
[----:B0-----:R-:W-:-:S05]  /*0280*/  @!P1 IMAD.WIDE.U32 R6, R12, 0x4, R6 ;  /* 0x000000040c069825 */ /* 0x001fca00078e0006 */
[----:B------:R-:W2:Y:S01]  /*0290*/  @!P1 LDG.E R29, desc[UR8][R6.64] ;  /* 0x00000008061d9981 */ /* 0x000ea2000c1e1900 */
[----:B-1----:R-:W-:-:S05]  /*02a0*/  @!P0 IMAD.WIDE.U32 R24, R19, 0x4, R4 ;  /* 0x0000000413188825 */ /* 0x002fca00078e0004 */
[----:B------:R-:W3:Y:S01]  /*02b0*/  @!P0 LDG.E R22, desc[UR8][R24.64] ;  /* 0x0000000818168981 */ /* 0x000ee2000c1e1900 */
[----:B------:R-:W-:-:S04]  /*02c0*/  UIADD3 UR4, UPT, UPT, UR4, 0x1, URZ ;  /* 0x0000000104047890 */ /* 0x000fc8000fffe0ff */
[----:B------:R-:W-:Y:S01]  /*02d0*/  UISETP.NE.AND UP0, UPT, UR4, URZ, UPT ;  /* 0x000000ff0400728c */ /* 0x000fe2000bf05270 */
[----:B------:R-:W-:Y:S02]  /*02e0*/  IADD3 R0, PT, PT, R0, 0x10, RZ ;  /* 0x0000001000007810 */ /* 0x000fe40007ffe0ff */
[----:B------:R-:W-:Y:S02]  /*02f0*/  IADD3 R13, PT, PT, R13, 0x10, RZ ;  /* 0x000000100d0d7810 */ /* 0x000fe40007ffe0ff */
[----:B------:R-:W-:Y:S02]  /*0300*/  IADD3 R12, PT, PT, R12, 0x10, RZ ;  /* 0x000000100c0c7810 */ /* 0x000fe40007ffe0ff */
[----:B------:R-:W-:Y:S01]  /*0310*/  LEA R19, R14, R19, 0x4 ;  /* 0x000000130e137211 */ /* 0x000fe200078e20ff */
[----:B--2---:R-:W-:Y:S04]  /*0320*/  STS [R18], R29 ;  /* 0x0000001d12007388 */ /* 0x004fe80000000800 */
[----:B---3--:R-:W-:Y:S01]  /*0330*/  STS [R15], R22 ;  /* 0x000000160f007388 */ /* 0x008fe20000000800 */
[----:B------:R-:W-:Y:S06]  /*0340*/  BAR.SYNC.DEFER_BLOCKING 0x0 ;  /* 0x0000000000007b1d */ /* 0x000fec0000010000 */
[----:B------:R-:W-:Y:S04]  /*0350*/  LDS R28, [R17] ;  /* 0x00000000111c7984 */ /* 0x000fe80000000800 */
[----:B------:R-:W0:Y:S04]  /*0360*/  LDS.128 R8, [R16] ;  /* 0x0000000010087984 */ /* 0x000e280000000c00 */
[----:B------:R-:W1:Y:S04]  /*0370*/  LDS R29, [R17+0x40] ;  /* 0x00004000111d7984 */ /* 0x000e680000000800 */
[----:B------:R-:W2:Y:S04]  /*0380*/  LDS R27, [R17+0x80] ;  /* 0x00008000111b7984 */ /* 0x000ea80000000800 */
[----:B------:R-:W3:Y:S04]  /*0390*/  LDS R26, [R17+0xc0] ;  /* 0x0000c000111a7984 */ /* 0x000ee80000000800 */
[----:B------:R-:W-:Y:S04]  /*03a0*/  LDS R23, [R17+0x100] ;  /* 0x0001000011177984 */ /* 0x000fe80000000800 */
[----:B------:R-:W4:Y:S04]  /*03b0*/  LDS.128 R4, [R16+0x10] ;  /* 0x0000100010047984 */ /* 0x000f280000000c00 */
[----:B------:R-:W5:Y:S04]  /*03c0*/  LDS R20, [R17+0x140] ;  /* 0x0001400011147984 */ /* 0x000f680000000800 */
[----:B------:R-:W5:Y:S04]  /*03d0*/  LDS R25, [R17+0x180] ;  /* 0x0001800011197984 */ /* 0x000f680000000800 */
[----:B------:R-:W5:Y:S04]  /*03e0*/  LDS R22, [R17+0x1c0] ;  /* 0x0001c00011167984 */ /* 0x000f680000000800 */
[----:B------:R-:W-:Y:S01]  /*03f0*/  LDS R24, [R17+0x240] ;  /* 0x0002400011187984 */ /* 0x000fe20000000800 */
[----:B0-----:R-:W-:-:S03]  /*0400*/  FFMA R8, R8, R28, R21 ;  /* 0x0000001c08087223 */ /* 0x001fc60000000015 */
[----:B------:R-:W-:Y:S01]  /*0410*/  LDS R21, [R17+0x200] ;  /* 0x0002000011157984 */ /* 0x000fe20000000800 */
[----:B-1----:R-:W-:-:S04]  /*0420*/  FFMA R8, R29, R9, R8 ;  /* 0x000000091d087223 */ /* 0x002fc80000000008 */
[----:B--2---:R-:W-:-:S04]  /*0430*/  FFMA R27, R27, R10, R8 ;  /* 0x0000000a1b1b7223 */ /* 0x004fc80000000008 */
[----:B---3--:R-:W-:Y:S02]  /*0440*/  FFMA R27, R26, R11, R27 ;  /* 0x0000000b1a1b7223 */ /* 0x008fe4000000001b */
[----:B------:R-:W0:Y:S02]  /*0450*/  LDS.128 R8, [R16+0x20] ;  /* 0x0000200010087984 */ /* 0x000e240000000c00 */
[----:B----4-:R-:W-:-:S04]  /*0460*/  FFMA R23, R4, R23, R27 ;  /* 0x0000001704177223 */ /* 0x010fc8000000001b */
[----:B-----5:R-:W-:Y:S02]  /*0470*/  FFMA R20, R20, R5, R23 ;  /* 0x0000000514147223 */ /* 0x020fe40000000017 */
[----:B------:R-:W1:Y:S02]  /*0480*/  LDS R23, [R17+0x280] ;  /* 0x0002800011177984 */ /* 0x000e640000000800 */
[----:B------:R-:W-:Y:S02]  /*0490*/  FFMA R25, R25, R6, R20 ;  /* 0x0000000619197223 */ /* 0x000fe40000000014 */
[----:B------:R-:W2:Y:S02]  /*04a0*/  LDS R20, [R17+0x2c0] ;  /* 0x0002c00011147984 */ /* 0x000ea40000000800 */
[----:B------:R-:W-:Y:S02]  /*04b0*/  FFMA R27, R22, R7, R25 ;  /* 0x00000007161b7223 */ /* 0x000fe40000000019 */
[----:B------:R-:W-:Y:S04]  /*04c0*/  LDS R25, [R17+0x300] ;  /* 0x0003000011197984 */ /* 0x000fe80000000800 */
[----:B------:R-:W3:Y:S04]  /*04d0*/  LDS.128 R4, [R16+0x30] ;  /* 0x0000300010047984 */ /* 0x000ee80000000c00 */
[----:B------:R-:W4:Y:S01]  /*04e0*/  LDS R22, [R17+0x340] ;  /* 0x0003400011167984 */ /* 0x000f220000000800 */
[----:B0-----:R-:W-:-:S03]  /*04f0*/  FFMA R27, R8, R21, R27 ;  /* 0x00000015081b7223 */ /* 0x001fc6000000001b */
[----:B------:R-:W0:Y:S04]  /*0500*/  LDS R21, [R17+0x380] ;  /* 0x0003800011157984 */ /* 0x000e280000000800 */
[----:B------:R-:W5:Y:S01]  /*0510*/  LDS R8, [R17+0x3c0] ;  /* 0x0003c00011087984 */ /* 0x000f620000000800 */
[----:B------:R-:W-:-:S04]  /*0520*/  FFMA R24, R24, R9, R27 ;  /* 0x0000000918187223 */ /* 0x000fc8000000001b */
[----:B-1----:R-:W-:-:S04]  /*0530*/  FFMA R23, R23, R10, R24 ;  /* 0x0000000a17177223 */ /* 0x002fc80000000018 */
[----:B--2---:R-:W-:-:S04]  /*0540*/  FFMA R11, R20, R11, R23 ;  /* 0x0000000b140b7223 */ /* 0x004fc80000000017 */
[----:B---3--:R-:W-:-:S04]  /*0550*/  FFMA R11, R4, R25, R11 ;  /* 0x00000019040b7223 */ /* 0x008fc8000000000b */
[----:B----4-:R-:W-:-:S04]  /*0560*/  FFMA R22, R22, R5, R11 ;  /* 0x0000000516167223 */ /* 0x010fc8000000000b */
[----:B0-----:R-:W-:-:S04]  /*0570*/  FFMA R21, R21, R6, R22 ;  /* 0x0000000615157223 */ /* 0x001fc80000000016 */
[----:B-----5:R-:W-:Y:S01]  /*0580*/  FFMA R21, R8, R7, R21 ;  /* 0x0000000708157223 */ /* 0x020fe20000000015 */
[----:B------:R-:W-:Y:S06]  /*0590*/  BAR.SYNC.DEFER_BLOCKING 0x0 ;  /* 0x0000000000007b1d */ /* 0x000fec0000010000 */
[----:B------:R-:W-:Y:S05]  /*05a0*/  BRA.U UP0, `(.L_x_1) ;  /* 0xfffffffd00147547 */ /* 0x000fea000b83ffff */
.L_x_0:
[----:B------:R-:W0:Y:S02]  /*05b0*/  LDCU.64 UR4, c[0x0][0x398] ;  /* 0x00007300ff0477ac */ /* 0x000e240008000a00 */
[----:B0-----:R-:W-:-:S04]  /*05c0*/  ISETP.GE.AND P0, PT, R3, UR5, PT ;  /* 0x0000000503007c0c */ /* 0x001fc8000bf06270 */
[----:B------:R-:W-:-:S13]  /*05d0*/  ISETP.GE.OR P0, PT, R2, UR4, P0 ;  /* 0x0000000402007c0c */ /* 0x000fda0008706670 */
[----:B------:R-:W-:Y:S05]  /*05e0*/  @P0 EXIT ;  /* 0x000000000000094d */ /* 0x000fea0003800000 */
[----:B------:R-:W0:Y:S01]  /*05f0*/  LDC.64 R4, c[0x0][0x390] ;  /* 0x0000e400ff047b82 */ /* 0x000e220000000a00 */
[----:B------:R-:W-:-:S04]  /*0600*/  IMAD R3, R2, UR5, R3 ;  /* 0x0000000502037c24 */ /* 0x000fc8000f8e0203 */
[----:B0-----:R-:W-:-:S05]  /*0610*/  IMAD.WIDE R2, R3, 0x4, R4 ;  /* 0x0000000403027825 */ /* 0x001fca00078e0204 */
[----:B------:R-:W-:Y:S01]  /*0620*/  STG.E desc[UR8][R2.64], R21 ;  /* 0x0000001502007986 */ /* 0x000fe2000c101908 */
[----:B------:R-:W-:Y:S05]  /*0630*/  EXIT ;  /* 0x000000000000794d */ /* 0x000fea0003800000 */
.L_x_2:
[----:B------:R-:W-:-:S00]  /*0640*/  BRA `(.L_x_2) ;  /* 0xfffffffc00fc7947 */ /* 0x000fc0000383ffff */
[----:B------:R-:W-:-:S00]  /*0650*/  NOP ;  /* 0x0000000000007918 */ /* 0x000fc00000000000 */
        /* <DEDUP_REMOVED lines=10> */
.L_x_3:


//--------------------- .nv.shared._Z12matmul_tiledPKfS0_Pfiii --------------------------
	.section	.nv.shared._Z12matmul_tiledPKfS0_Pfiii,"aw",@nobits
	.sectionflags	@""
	.align	4
.nv.shared._Z12matmul_tiledPKfS0_Pfiii:
	.zero		3072


//--------------------- .nv.shared.reserved.0     --------------------------
	.section	.nv.shared.reserved.0,"aw",@nobits
	.weak		__nv_reservedSMEM_offset_0_alias
	.size		__nv_reservedSMEM_offset_0_alias, 0, 64
	.other		__nv_reservedSMEM_offset_0_alias,@"STO_CUDA_RESERVED_SHARED STV_DEFAULT"
__nv_reservedSMEM_offset_0_alias:
	.zero		0
	.zero		64


//--------------------- .nv.constant0._Z12matmul_tiledPKfS0_Pfiii --------------------------
	.section	.nv.constant0._Z12matmul_tiledPKfS0_Pfiii,"a",@progbits
	.sectionflags	@""
	.align	4
.nv.constant0._Z12matmul_tiledPKfS0_Pfiii:
	.zero		932


//--------------------- SYMBOLS --------------------------

	.type		.nv.reservedSmem.offset0,@object
	.size		.nv.reservedSmem.offset0,0x4
	.type		.nv.reservedSmem.cap,@object
	.size		.nv.reservedSmem.cap,0x4
